//
// Generated by NVIDIA NVVM Compiler
//
// Compiler Build ID: CL-29190527
// Cuda compilation tools, release 11.1, V11.1.105
// Based on LLVM 3.4svn
//

.version 7.1
.target sm_80
.address_size 64

	// .globl	Fused_Mul_Mul_Mul_Mul_Add_Mul_Mul_Mul_Add_Mul_Add_split_12329905897256161921_kernel0
// _ZZ84Fused_Mul_Mul_Mul_Mul_Add_Mul_Mul_Mul_Add_Mul_Add_split_12329905897256161921_kernel0E15input_12_shared has been demoted
// _ZZ84Fused_Mul_Mul_Mul_Mul_Add_Mul_Mul_Mul_Add_Mul_Add_split_12329905897256161921_kernel0E15input_11_shared has been demoted
// _ZZ84Fused_Mul_Mul_Mul_Mul_Add_Mul_Mul_Mul_Add_Mul_Add_split_12329905897256161921_kernel0E15input_10_shared has been demoted
// _ZZ84Fused_Mul_Mul_Mul_Mul_Add_Mul_Mul_Mul_Add_Mul_Add_split_12329905897256161921_kernel0E14input_1_shared has been demoted
// _ZZ84Fused_Mul_Mul_Mul_Mul_Add_Mul_Mul_Mul_Add_Mul_Add_split_12329905897256161921_kernel0E14input_0_shared has been demoted

.visible .entry Fused_Mul_Mul_Mul_Mul_Add_Mul_Mul_Mul_Add_Mul_Add_split_12329905897256161921_kernel0(
	.param .u64 Fused_Mul_Mul_Mul_Mul_Add_Mul_Mul_Mul_Add_Mul_Add_split_12329905897256161921_kernel0_param_0,
	.param .u64 Fused_Mul_Mul_Mul_Mul_Add_Mul_Mul_Mul_Add_Mul_Add_split_12329905897256161921_kernel0_param_1,
	.param .u64 Fused_Mul_Mul_Mul_Mul_Add_Mul_Mul_Mul_Add_Mul_Add_split_12329905897256161921_kernel0_param_2,
	.param .u64 Fused_Mul_Mul_Mul_Mul_Add_Mul_Mul_Mul_Add_Mul_Add_split_12329905897256161921_kernel0_param_3,
	.param .u64 Fused_Mul_Mul_Mul_Mul_Add_Mul_Mul_Mul_Add_Mul_Add_split_12329905897256161921_kernel0_param_4,
	.param .u64 Fused_Mul_Mul_Mul_Mul_Add_Mul_Mul_Mul_Add_Mul_Add_split_12329905897256161921_kernel0_param_5,
	.param .u64 Fused_Mul_Mul_Mul_Mul_Add_Mul_Mul_Mul_Add_Mul_Add_split_12329905897256161921_kernel0_param_6,
	.param .u64 Fused_Mul_Mul_Mul_Mul_Add_Mul_Mul_Mul_Add_Mul_Add_split_12329905897256161921_kernel0_param_7
)
{
	.reg .pred 	%p<2>;
	.reg .f32 	%f<44>;
	.reg .b32 	%r<33>;
	.reg .b64 	%rd<27>;
	// demoted variable
	.shared .align 4 .b8 _ZZ84Fused_Mul_Mul_Mul_Mul_Add_Mul_Mul_Mul_Add_Mul_Add_split_12329905897256161921_kernel0E15input_12_shared[12];
	// demoted variable
	.shared .align 4 .b8 _ZZ84Fused_Mul_Mul_Mul_Mul_Add_Mul_Mul_Mul_Add_Mul_Add_split_12329905897256161921_kernel0E15input_11_shared[12];
	// demoted variable
	.shared .align 4 .b8 _ZZ84Fused_Mul_Mul_Mul_Mul_Add_Mul_Mul_Mul_Add_Mul_Add_split_12329905897256161921_kernel0E15input_10_shared[12];
	// demoted variable
	.shared .align 4 .b8 _ZZ84Fused_Mul_Mul_Mul_Mul_Add_Mul_Mul_Mul_Add_Mul_Add_split_12329905897256161921_kernel0E14input_1_shared[12];
	// demoted variable
	.shared .align 4 .b8 _ZZ84Fused_Mul_Mul_Mul_Mul_Add_Mul_Mul_Mul_Add_Mul_Add_split_12329905897256161921_kernel0E14input_0_shared[12];

	ld.param.u64 	%rd1, [Fused_Mul_Mul_Mul_Mul_Add_Mul_Mul_Mul_Add_Mul_Add_split_12329905897256161921_kernel0_param_0];
	ld.param.u64 	%rd2, [Fused_Mul_Mul_Mul_Mul_Add_Mul_Mul_Mul_Add_Mul_Add_split_12329905897256161921_kernel0_param_1];
	ld.param.u64 	%rd3, [Fused_Mul_Mul_Mul_Mul_Add_Mul_Mul_Mul_Add_Mul_Add_split_12329905897256161921_kernel0_param_2];
	ld.param.u64 	%rd4, [Fused_Mul_Mul_Mul_Mul_Add_Mul_Mul_Mul_Add_Mul_Add_split_12329905897256161921_kernel0_param_3];
	ld.param.u64 	%rd5, [Fused_Mul_Mul_Mul_Mul_Add_Mul_Mul_Mul_Add_Mul_Add_split_12329905897256161921_kernel0_param_4];
	ld.param.u64 	%rd6, [Fused_Mul_Mul_Mul_Mul_Add_Mul_Mul_Mul_Add_Mul_Add_split_12329905897256161921_kernel0_param_5];
	ld.param.u64 	%rd7, [Fused_Mul_Mul_Mul_Mul_Add_Mul_Mul_Mul_Add_Mul_Add_split_12329905897256161921_kernel0_param_6];
	ld.param.u64 	%rd8, [Fused_Mul_Mul_Mul_Mul_Add_Mul_Mul_Mul_Add_Mul_Add_split_12329905897256161921_kernel0_param_7];
	mov.u32 	%r1, %tid.x;
	setp.gt.s32	%p1, %r1, 2;
	@%p1 bra 	BB0_2;

	mov.u32 	%r3, %ctaid.x;
	mad.lo.s32 	%r4, %r3, 3, %r1;
	cvta.to.global.u64 	%rd9, %rd7;
	mul.wide.s32 	%rd10, %r4, 4;
	add.s64 	%rd11, %rd9, %rd10;
	ld.global.nc.f32 	%f1, [%rd11];
	shl.b32 	%r5, %r1, 2;
	mov.u32 	%r6, _ZZ84Fused_Mul_Mul_Mul_Mul_Add_Mul_Mul_Mul_Add_Mul_Add_split_12329905897256161921_kernel0E15input_12_shared;
	add.s32 	%r7, %r6, %r5;
	st.shared.f32 	[%r7], %f1;
	cvta.to.global.u64 	%rd12, %rd6;
	add.s64 	%rd13, %rd12, %rd10;
	ld.global.nc.f32 	%f2, [%rd13];
	mov.u32 	%r8, _ZZ84Fused_Mul_Mul_Mul_Mul_Add_Mul_Mul_Mul_Add_Mul_Add_split_12329905897256161921_kernel0E15input_11_shared;
	add.s32 	%r9, %r8, %r5;
	st.shared.f32 	[%r9], %f2;
	cvta.to.global.u64 	%rd14, %rd5;
	add.s64 	%rd15, %rd14, %rd10;
	ld.global.nc.f32 	%f3, [%rd15];
	mov.u32 	%r10, _ZZ84Fused_Mul_Mul_Mul_Mul_Add_Mul_Mul_Mul_Add_Mul_Add_split_12329905897256161921_kernel0E15input_10_shared;
	add.s32 	%r11, %r10, %r5;
	st.shared.f32 	[%r11], %f3;
	cvta.to.global.u64 	%rd16, %rd2;
	add.s64 	%rd17, %rd16, %rd10;
	ld.global.nc.f32 	%f4, [%rd17];
	mov.u32 	%r12, _ZZ84Fused_Mul_Mul_Mul_Mul_Add_Mul_Mul_Mul_Add_Mul_Add_split_12329905897256161921_kernel0E14input_1_shared;
	add.s32 	%r13, %r12, %r5;
	st.shared.f32 	[%r13], %f4;
	cvta.to.global.u64 	%rd18, %rd1;
	add.s64 	%rd19, %rd18, %rd10;
	ld.global.nc.f32 	%f5, [%rd19];
	mov.u32 	%r14, _ZZ84Fused_Mul_Mul_Mul_Mul_Add_Mul_Mul_Mul_Add_Mul_Add_split_12329905897256161921_kernel0E14input_0_shared;
	add.s32 	%r15, %r14, %r5;
	st.shared.f32 	[%r15], %f5;

BB0_2:
	mov.u32 	%r2, %ctaid.x;
	bar.sync 	0;
	shl.b32 	%r16, %r1, 2;
	mad.lo.s32 	%r17, %r2, 1536, %r16;
	cvta.to.global.u64 	%rd20, %rd4;
	mul.wide.s32 	%rd21, %r17, 4;
	add.s64 	%rd22, %rd20, %rd21;
	ld.global.nc.v4.f32 	{%f6, %f7, %f8, %f9}, [%rd22];
	cvta.to.global.u64 	%rd23, %rd3;
	add.s64 	%rd24, %rd23, %rd21;
	ld.global.nc.v4.f32 	{%f14, %f15, %f16, %f17}, [%rd24];
	shr.s32 	%r18, %r1, 31;
	shr.u32 	%r19, %r18, 25;
	add.s32 	%r20, %r1, %r19;
	shr.s32 	%r21, %r20, 7;
	shl.b32 	%r22, %r21, 2;
	mov.u32 	%r23, _ZZ84Fused_Mul_Mul_Mul_Mul_Add_Mul_Mul_Mul_Add_Mul_Add_split_12329905897256161921_kernel0E14input_0_shared;
	add.s32 	%r24, %r23, %r22;
	mov.u32 	%r25, _ZZ84Fused_Mul_Mul_Mul_Mul_Add_Mul_Mul_Mul_Add_Mul_Add_split_12329905897256161921_kernel0E14input_1_shared;
	add.s32 	%r26, %r25, %r22;
	ld.shared.f32 	%f22, [%r26];
	ld.shared.f32 	%f23, [%r24];
	mul.f32 	%f24, %f23, %f22;
	mul.f32 	%f25, %f24, 0fBF000000;
	mov.u32 	%r27, _ZZ84Fused_Mul_Mul_Mul_Mul_Add_Mul_Mul_Mul_Add_Mul_Add_split_12329905897256161921_kernel0E15input_10_shared;
	add.s32 	%r28, %r27, %r22;
	mov.u32 	%r29, _ZZ84Fused_Mul_Mul_Mul_Mul_Add_Mul_Mul_Mul_Add_Mul_Add_split_12329905897256161921_kernel0E15input_11_shared;
	add.s32 	%r30, %r29, %r22;
	ld.shared.f32 	%f26, [%r30];
	ld.shared.f32 	%f27, [%r28];
	mov.u32 	%r31, _ZZ84Fused_Mul_Mul_Mul_Mul_Add_Mul_Mul_Mul_Add_Mul_Add_split_12329905897256161921_kernel0E15input_12_shared;
	add.s32 	%r32, %r31, %r22;
	ld.shared.f32 	%f28, [%r32];
	mul.f32 	%f29, %f28, 0fBB800000;
	mul.f32 	%f30, %f29, %f25;
	fma.rn.f32 	%f31, %f27, %f26, %f30;
	mul.f32 	%f32, %f14, %f25;
	fma.rn.f32 	%f33, %f32, 0f3B800000, %f6;
	mul.f32 	%f34, %f15, %f25;
	fma.rn.f32 	%f35, %f34, 0f3B800000, %f7;
	mul.f32 	%f36, %f16, %f25;
	fma.rn.f32 	%f37, %f36, 0f3B800000, %f8;
	mul.f32 	%f38, %f17, %f25;
	fma.rn.f32 	%f39, %f38, 0f3B800000, %f9;
	cvta.to.global.u64 	%rd25, %rd8;
	add.s64 	%rd26, %rd25, %rd21;
	fma.rn.f32 	%f40, %f31, 0f3B000000, %f39;
	fma.rn.f32 	%f41, %f31, 0f3B000000, %f37;
	fma.rn.f32 	%f42, %f31, 0f3B000000, %f35;
	fma.rn.f32 	%f43, %f31, 0f3B000000, %f33;
	st.global.v4.f32 	[%rd26], {%f43, %f42, %f41, %f40};
	bar.sync 	0;
	ret;
}




// ===== COMPILED SASS (sm_100) =====

	.target	sm_100

	.elftype	@"ET_EXEC"


//--------------------- .note.nv.tkinfo           --------------------------
	.section	.note.nv.tkinfo,"",@"SHT_NOTE"
	.sectionflags	@"SHF_NOTE_NV_TKINFO"
	.tkinfo
        /*0018*/ 	.word	0x00000002
        /*0030*/ 	.string	""
        /*0030*/ 	.string	"ptxas"
        /*0030*/ 	.string	"Cuda compilation tools, release 13.0, V13.0.88"
        /*0030*/ 	.string	"Build cuda_13.0.r13.0/compiler.36424714_0"
        /*0030*/ 	.string	"-arch sm_100 "



//--------------------- .note.nv.cuinfo           --------------------------
	.section	.note.nv.cuinfo,"",@"SHT_NOTE"
	.sectionflags	@"SHF_NOTE_NV_CUINFO"
        /*0018*/ 	.short	0x0002
        /*001a*/ 	.short	0x0050
        /*001c*/ 	.short	0x0082
	.zero		2


//--------------------- .nv.info                  --------------------------
	.section	.nv.info,"",@"SHT_CUDA_INFO"
	.align	4


	//----- nvinfo : EIATTR_REGCOUNT
	.align		4
        /*0000*/ 	.byte	0x04, 0x2f
        /*0002*/ 	.short	(.L_1 - .L_0)
	.align		4
.L_0:
        /*0004*/ 	.word	index@(Fused_Mul_Mul_Mul_Mul_Add_Mul_Mul_Mul_Add_Mul_Add_split_12329905897256161921_kernel0)
        /*0008*/ 	.word	0x00000018


	//----- nvinfo : EIATTR_FRAME_SIZE
	.align		4
.L_1:
        /*000c*/ 	.byte	0x04, 0x11
        /*000e*/ 	.short	(.L_3 - .L_2)
	.align		4
.L_2:
        /*0010*/ 	.word	index@(Fused_Mul_Mul_Mul_Mul_Add_Mul_Mul_Mul_Add_Mul_Add_split_12329905897256161921_kernel0)
        /*0014*/ 	.word	0x00000000


	//----- nvinfo : EIATTR_MIN_STACK_SIZE
	.align		4
.L_3:
        /*0018*/ 	.byte	0x04, 0x12
        /*001a*/ 	.short	(.L_5 - .L_4)
	.align		4
.L_4:
        /*001c*/ 	.word	index@(Fused_Mul_Mul_Mul_Mul_Add_Mul_Mul_Mul_Add_Mul_Add_split_12329905897256161921_kernel0)
        /*0020*/ 	.word	0x00000000
.L_5:


//--------------------- .nv.compat                --------------------------
	.section	.nv.compat,"",@"SHT_CUDA_COMPAT_INFO"
	.align	4
        /*0000*/ 	.byte	0x02, 0x09, 0x00, 0x00, 0x02, 0x02, 0x01, 0x00, 0x02, 0x05, 0x05, 0x00, 0x03, 0x07, 0x01, 0x01
        /*0010*/ 	.byte	0x02, 0x03, 0x00, 0x00, 0x02, 0x06, 0x01, 0x00, 0x04, 0x0b, 0x08, 0x00, 0x09, 0x00, 0x00, 0x00
        /*0020*/ 	.byte	0x00, 0x00, 0x00, 0x00


//--------------------- .nv.info.Fused_Mul_Mul_Mul_Mul_Add_Mul_Mul_Mul_Add_Mul_Add_split_12329905897256161921_kernel0 --------------------------
	.section	.nv.info.Fused_Mul_Mul_Mul_Mul_Add_Mul_Mul_Mul_Add_Mul_Add_split_12329905897256161921_kernel0,"",@"SHT_CUDA_INFO"
	.sectionflags	@""
	.align	4


	//----- nvinfo : EIATTR_CUDA_API_VERSION
	.align		4
        /*0000*/ 	.byte	0x04, 0x37
        /*0002*/ 	.short	(.L_7 - .L_6)
.L_6:
        /*0004*/ 	.word	0x00000082


	//----- nvinfo : EIATTR_KPARAM_INFO
	.align		4
.L_7:
        /*0008*/ 	.byte	0x04, 0x17
        /*000a*/ 	.short	(.L_9 - .L_8)
.L_8:
        /*000c*/ 	.word	0x00000000
        /*0010*/ 	.short	0x0007
        /*0012*/ 	.short	0x0038
        /*0014*/ 	.byte	0x00, 0xf0, 0x21, 0x00


	//----- nvinfo : EIATTR_KPARAM_INFO
	.align		4
.L_9:
        /*0018*/ 	.byte	0x04, 0x17
        /*001a*/ 	.short	(.L_11 - .L_10)
.L_10:
        /*001c*/ 	.word	0x00000000
        /*0020*/ 	.short	0x0006
        /*0022*/ 	.short	0x0030
        /*0024*/ 	.byte	0x00, 0xf0, 0x21, 0x00


	//----- nvinfo : EIATTR_KPARAM_INFO
	.align		4
.L_11:
        /*0028*/ 	.byte	0x04, 0x17
        /*002a*/ 	.short	(.L_13 - .L_12)
.L_12:
        /*002c*/ 	.word	0x00000000
        /*0030*/ 	.short	0x0005
        /*0032*/ 	.short	0x0028
        /*0034*/ 	.byte	0x00, 0xf0, 0x21, 0x00


	//----- nvinfo : EIATTR_KPARAM_INFO
	.align		4
.L_13:
        /*0038*/ 	.byte	0x04, 0x17
        /*003a*/ 	.short	(.L_15 - .L_14)
.L_14:
        /*003c*/ 	.word	0x00000000
        /*0040*/ 	.short	0x0004
        /*0042*/ 	.short	0x0020
        /*0044*/ 	.byte	0x00, 0xf0, 0x21, 0x00


	//----- nvinfo : EIATTR_KPARAM_INFO
	.align		4
.L_15:
        /*0048*/ 	.byte	0x04, 0x17
        /*004a*/ 	.short	(.L_17 - .L_16)
.L_16:
        /*004c*/ 	.word	0x00000000
        /*0050*/ 	.short	0x0003
        /*0052*/ 	.short	0x0018
        /*0054*/ 	.byte	0x00, 0xf0, 0x21, 0x00


	//----- nvinfo : EIATTR_KPARAM_INFO
	.align		4
.L_17:
        /*0058*/ 	.byte	0x04, 0x17
        /*005a*/ 	.short	(.L_19 - .L_18)
.L_18:
        /*005c*/ 	.word	0x00000000
        /*0060*/ 	.short	0x0002
        /*0062*/ 	.short	0x0010
        /*0064*/ 	.byte	0x00, 0xf0, 0x21, 0x00


	//----- nvinfo : EIATTR_KPARAM_INFO
	.align		4
.L_19:
        /*0068*/ 	.byte	0x04, 0x17
        /*006a*/ 	.short	(.L_21 - .L_20)
.L_20:
        /*006c*/ 	.word	0x00000000
        /*0070*/ 	.short	0x0001
        /*0072*/ 	.short	0x0008
        /*0074*/ 	.byte	0x00, 0xf0, 0x21, 0x00


	//----- nvinfo : EIATTR_KPARAM_INFO
	.align		4
.L_21:
        /*0078*/ 	.byte	0x04, 0x17
        /*007a*/ 	.short	(.L_23 - .L_22)
.L_22:
        /*007c*/ 	.word	0x00000000
        /*0080*/ 	.short	0x0000
        /*0082*/ 	.short	0x0000
        /*0084*/ 	.byte	0x00, 0xf0, 0x21, 0x00


	//----- nvinfo : EIATTR_SPARSE_MMA_MASK
	.align		4
.L_23:
        /*0088*/ 	.byte	0x03, 0x50
        /*008a*/ 	.short	0x0000


	//----- nvinfo : EIATTR_MAXREG_COUNT
	.align		4
        /*008c*/ 	.byte	0x03, 0x1b
        /*008e*/ 	.short	0x00ff


	//----- nvinfo : EIATTR_NUM_BARRIERS
	.align		4
        /*0090*/ 	.byte	0x02, 0x4c
        /*0092*/ 	.byte	0x01
	.zero		1


	//----- nvinfo : EIATTR_MERCURY_ISA_VERSION
	.align		4
        /*0094*/ 	.byte	0x03, 0x5f
        /*0096*/ 	.short	0x0101


	//----- nvinfo : EIATTR_VRC_CTA_INIT_COUNT
	.align		4
        /*0098*/ 	.byte	0x02, 0x4a
	.zero		1
	.zero		1


	//----- nvinfo : EIATTR_EXIT_INSTR_OFFSETS
	.align		4
        /*009c*/ 	.byte	0x04, 0x1c
        /*009e*/ 	.short	(.L_25 - .L_24)


	//   ....[0]....
.L_24:
        /*00a0*/ 	.word	0x00000640


	//----- nvinfo : EIATTR_CRS_STACK_SIZE
	.align		4
.L_25:
        /*00a4*/ 	.byte	0x04, 0x1e
        /*00a6*/ 	.short	(.L_27 - .L_26)
.L_26:
        /*00a8*/ 	.word	0x00000000


	//----- nvinfo : EIATTR_CBANK_PARAM_SIZE
	.align		4
.L_27:
        /*00ac*/ 	.byte	0x03, 0x19
        /*00ae*/ 	.short	0x0040


	//----- nvinfo : EIATTR_PARAM_CBANK
	.align		4
        /*00b0*/ 	.byte	0x04, 0x0a
        /*00b2*/ 	.short	(.L_29 - .L_28)
	.align		4
.L_28:
        /*00b4*/ 	.word	index@(.nv.constant0.Fused_Mul_Mul_Mul_Mul_Add_Mul_Mul_Mul_Add_Mul_Add_split_12329905897256161921_kernel0)
        /*00b8*/ 	.short	0x0380
        /*00ba*/ 	.short	0x0040


	//----- nvinfo : EIATTR_SW_WAR
	.align		4
.L_29:
        /*00bc*/ 	.byte	0x04, 0x36
        /*00be*/ 	.short	(.L_31 - .L_30)
.L_30:
        /*00c0*/ 	.word	0x00000008
.L_31:


//--------------------- .nv.callgraph             --------------------------
	.section	.nv.callgraph,"",@"SHT_CUDA_CALLGRAPH"
	.align	4
	.sectionentsize	8
	.align		4
        /*0000*/ 	.word	0x00000000
	.align		4
        /*0004*/ 	.word	0xffffffff
	.align		4
        /*0008*/ 	.word	0x00000000
	.align		4
        /*000c*/ 	.word	0xfffffffe
	.align		4
        /*0010*/ 	.word	0x00000000
	.align		4
        /*0014*/ 	.word	0xfffffffd
	.align		4
        /*0018*/ 	.word	0x00000000
	.align		4
        /*001c*/ 	.word	0xfffffffc


//--------------------- .text.Fused_Mul_Mul_Mul_Mul_Add_Mul_Mul_Mul_Add_Mul_Add_split_12329905897256161921_kernel0 --------------------------
	.section	.text.Fused_Mul_Mul_Mul_Mul_Add_Mul_Mul_Mul_Add_Mul_Add_split_12329905897256161921_kernel0,"ax",@progbits
	.align	128
        .global         Fused_Mul_Mul_Mul_Mul_Add_Mul_Mul_Mul_Add_Mul_Add_split_12329905897256161921_kernel0
        .type           Fused_Mul_Mul_Mul_Mul_Add_Mul_Mul_Mul_Add_Mul_Add_split_12329905897256161921_kernel0,@function
        .size           Fused_Mul_Mul_Mul_Mul_Add_Mul_Mul_Mul_Add_Mul_Add_split_12329905897256161921_kernel0,(.L_x_3 - Fused_Mul_Mul_Mul_Mul_Add_Mul_Mul_Mul_Add_Mul_Add_split_12329905897256161921_kernel0)
        .other          Fused_Mul_Mul_Mul_Mul_Add_Mul_Mul_Mul_Add_Mul_Add_split_12329905897256161921_kernel0,@"STO_CUDA_ENTRY STV_DEFAULT"
Fused_Mul_Mul_Mul_Mul_Add_Mul_Mul_Mul_Add_Mul_Add_split_12329905897256161921_kernel0:
.text.Fused_Mul_Mul_Mul_Mul_Add_Mul_Mul_Mul_Add_Mul_Add_split_12329905897256161921_kernel0:
[----:B------:R-:W-:Y:S01]  /*0000*/  LDC R1, c[0x0][0x37c] ;  /* 0x0000df00ff017b82 */ /* 0x000fe20000000800 */
[----:B------:R-:W0:Y:S07]  /*0010*/  S2R R2, SR_TID.X ;  /* 0x0000000000027919 */ /* 0x000e2e0000002100 */
[----:B------:R-:W1:Y:S01]  /*0020*/  LDC.64 R4, c[0x0][0x390] ;  /* 0x0000e400ff047b82 */ /* 0x000e620000000a00 */
[----:B------:R-:W2:Y:S01]  /*0030*/  LDCU.64 UR10, c[0x0][0x358] ;  /* 0x00006b00ff0a77ac */ /* 0x000ea20008000a00 */
[----:B------:R-:W0:Y:S06]  /*0040*/  S2R R3, SR_CTAID.X ;  /* 0x0000000000037919 */ /* 0x000e2c0000002500 */
[----:B------:R-:W3:Y:S01]  /*0050*/  LDC.64 R8, c[0x0][0x398] ;  /* 0x0000e600ff087b82 */ /* 0x000ee20000000a00 */
[----:B0-----:R-:W-:-:S05]  /*0060*/  IMAD R0, R3, 0x180, R2 ;  /* 0x0000018003007824 */ /* 0x001fca00078e0202 */
[----:B------:R-:W-:-:S05]  /*0070*/  SHF.L.U32 R0, R0, 0x2, RZ ;  /* 0x0000000200007819 */ /* 0x000fca00000006ff */
[----:B-1----:R-:W-:-:S04]  /*0080*/  IMAD.WIDE R4, R0, 0x4, R4 ;  /* 0x0000000400047825 */ /* 0x002fc800078e0204 */
[----:B---3--:R-:W-:Y:S02]  /*0090*/  IMAD.WIDE R8, R0, 0x4, R8 ;  /* 0x0000000400087825 */ /* 0x008fe400078e0208 */
[----:B--2---:R-:W5:Y:S04]  /*00a0*/  LDG.E.128.CONSTANT R4, desc[UR10][R4.64] ;  /* 0x0000000a04047981 */ /* 0x004f68000c1e9d00 */
[----:B------:R-:W5:Y:S01]  /*00b0*/  LDG.E.128.CONSTANT R8, desc[UR10][R8.64] ;  /* 0x0000000a08087981 */ /* 0x000f62000c1e9d00 */
[----:B------:R-:W-:Y:S01]  /*00c0*/  ISETP.GT.AND P0, PT, R2, 0x2, PT ;  /* 0x000000020200780c */ /* 0x000fe20003f04270 */
[----:B------:R-:W-:-:S12]  /*00d0*/  BSSY.RECONVERGENT B0, `(.L_x_0) ;  /* 0x0000028000007945 */ /* 0x000fd80003800200 */
[----:B------:R-:W-:Y:S05]  /*00e0*/  @P0 BRA `(.L_x_1) ;  /* 0x0000000000980947 */ /* 0x000fea0003800000 */
[----:B------:R-:W0:Y:S01]  /*00f0*/  S2R R3, SR_CTAID.X ;  /* 0x0000000000037919 */ /* 0x000e220000002500 */
[----:B------:R-:W1:Y:S08]  /*0100*/  LDC.64 R14, c[0x0][0x3b0] ;  /* 0x0000ec00ff0e7b82 */ /* 0x000e700000000a00 */
[----:B------:R-:W2:Y:S08]  /*0110*/  LDC.64 R18, c[0x0][0x3a8] ;  /* 0x0000ea00ff127b82 */ /* 0x000eb00000000a00 */
[----:B------:R-:W3:Y:S08]  /*0120*/  LDC.64 R20, c[0x0][0x3a0] ;  /* 0x0000e800ff147b82 */ /* 0x000ef00000000a00 */
[----:B------:R-:W4:Y:S01]  /*0130*/  LDC.64 R16, c[0x0][0x388] ;  /* 0x0000e200ff107b82 */ /* 0x000f220000000a00 */
[----:B0-----:R-:W-:-:S07]  /*0140*/  IMAD R3, R3, 0x3, R2 ;  /* 0x0000000303037824 */ /* 0x001fce00078e0202 */
[----:B------:R-:W0:Y:S01]  /*0150*/  LDC.64 R12, c[0x0][0x380] ;  /* 0x0000e000ff0c7b82 */ /* 0x000e220000000a00 */
[----:B-1----:R-:W-:-:S04]  /*0160*/  IMAD.WIDE R14, R3, 0x4, R14 ;  /* 0x00000004030e7825 */ /* 0x002fc800078e020e */
[C---:B--2---:R-:W-:Y:S02]  /*0170*/  IMAD.WIDE R18, R3.reuse, 0x4, R18 ;  /* 0x0000000403127825 */ /* 0x044fe400078e0212 */
[----:B------:R-:W2:Y:S02]  /*0180*/  LDG.E.CONSTANT R14, desc[UR10][R14.64] ;  /* 0x0000000a0e0e7981 */ /* 0x000ea4000c1e9900 */
[C---:B---3--:R-:W-:Y:S02]  /*0190*/  IMAD.WIDE R20, R3.reuse, 0x4, R20 ;  /* 0x0000000403147825 */ /* 0x048fe400078e0214 */
[----:B------:R-:W3:Y:S02]  /*01a0*/  LDG.E.CONSTANT R18, desc[UR10][R18.64] ;  /* 0x0000000a12127981 */ /* 0x000ee4000c1e9900 */
[C---:B----4-:R-:W-:Y:S02]  /*01b0*/  IMAD.WIDE R16, R3.reuse, 0x4, R16 ;  /* 0x0000000403107825 */ /* 0x050fe400078e0210 */
[----:B------:R-:W4:Y:S04]  /*01c0*/  LDG.E.CONSTANT R20, desc[UR10][R20.64] ;  /* 0x0000000a14147981 */ /* 0x000f28000c1e9900 */
[----:B------:R-:W4:Y:S01]  /*01d0*/  LDG.E.CONSTANT R16, desc[UR10][R16.64] ;  /* 0x0000000a10107981 */ /* 0x000f22000c1e9900 */
[----:B0-----:R-:W-:-:S06]  /*01e0*/  IMAD.WIDE R12, R3, 0x4, R12 ;  /* 0x00000004030c7825 */ /* 0x001fcc00078e020c */
[----:B------:R0:W4:Y:S01]  /*01f0*/  LDG.E.CONSTANT R12, desc[UR10][R12.64] ;  /* 0x0000000a0c0c7981 */ /* 0x000122000c1e9900 */
[----:B------:R-:W1:Y:S01]  /*0200*/  S2UR UR8, SR_CgaCtaId ;  /* 0x00000000000879c3 */ /* 0x000e620000008800 */
[----:B------:R-:W-:Y:S02]  /*0210*/  UMOV UR4, 0x400 ;  /* 0x0000040000047882 */ /* 0x000fe40000000000 */
[----:B------:R-:W-:Y:S02]  /*0220*/  UIADD3 UR5, UPT, UPT, UR4, 0xc, URZ ;  /* 0x0000000c04057890 */ /* 0x000fe4000fffe0ff */
[----:B------:R-:W-:Y:S02]  /*0230*/  UIADD3 UR6, UPT, UPT, UR4, 0x18, URZ ;  /* 0x0000001804067890 */ /* 0x000fe4000fffe0ff */
[----:B------:R-:W-:Y:S02]  /*0240*/  UIADD3 UR7, UPT, UPT, UR4, 0x24, URZ ;  /* 0x0000002404077890 */ /* 0x000fe4000fffe0ff */
[----:B-1----:R-:W-:-:S02]  /*0250*/  ULEA UR9, UR8, UR4, 0x18 ;  /* 0x0000000408097291 */ /* 0x002fc4000f8ec0ff */
[----:B------:R-:W-:Y:S02]  /*0260*/  UIADD3 UR4, UPT, UPT, UR4, 0x30, URZ ;  /* 0x0000003004047890 */ /* 0x000fe4000fffe0ff */
[----:B------:R-:W-:Y:S02]  /*0270*/  ULEA UR5, UR8, UR5, 0x18 ;  /* 0x0000000508057291 */ /* 0x000fe4000f8ec0ff */
[----:B------:R-:W-:Y:S02]  /*0280*/  ULEA UR6, UR8, UR6, 0x18 ;  /* 0x0000000608067291 */ /* 0x000fe4000f8ec0ff */
[----:B------:R-:W-:Y:S02]  /*0290*/  ULEA UR7, UR8, UR7, 0x18 ;  /* 0x0000000708077291 */ /* 0x000fe4000f8ec0ff */
[----:B------:R-:W-:Y:S01]  /*02a0*/  ULEA UR4, UR8, UR4, 0x18 ;  /* 0x0000000408047291 */ /* 0x000fe2000f8ec0ff */
[C---:B------:R-:W-:Y:S02]  /*02b0*/  LEA R3, R2.reuse, UR9, 0x2 ;  /* 0x0000000902037c11 */ /* 0x040fe4000f8e10ff */
[----:B0-----:R-:W-:-:S02]  /*02c0*/  LEA R13, R2, UR5, 0x2 ;  /* 0x00000005020d7c11 */ /* 0x001fc4000f8e10ff */
[C---:B------:R-:W-:Y:S02]  /*02d0*/  LEA R15, R2.reuse, UR6, 0x2 ;  /* 0x00000006020f7c11 */ /* 0x040fe4000f8e10ff */
[C---:B------:R-:W-:Y:S02]  /*02e0*/  LEA R17, R2.reuse, UR7, 0x2 ;  /* 0x0000000702117c11 */ /* 0x040fe4000f8e10ff */
[----:B------:R-:W-:Y:S01]  /*02f0*/  LEA R19, R2, UR4, 0x2 ;  /* 0x0000000402137c11 */ /* 0x000fe2000f8e10ff */
[----:B--2---:R0:W-:Y:S04]  /*0300*/  STS [R3], R14 ;  /* 0x0000000e03007388 */ /* 0x0041e80000000800 */
[----:B---3--:R0:W-:Y:S04]  /*0310*/  STS [R13], R18 ;  /* 0x000000120d007388 */ /* 0x0081e80000000800 */
[----:B----4-:R0:W-:Y:S04]  /*0320*/  STS [R15], R20 ;  /* 0x000000140f007388 */ /* 0x0101e80000000800 */
[----:B------:R0:W-:Y:S04]  /*0330*/  STS [R17], R16 ;  /* 0x0000001011007388 */ /* 0x0001e80000000800 */
[----:B------:R0:W-:Y:S02]  /*0340*/  STS [R19], R12 ;  /* 0x0000000c13007388 */ /* 0x0001e40000000800 */
.L_x_1:
[----:B------:R-:W-:Y:S05]  /*0350*/  BSYNC.RECONVERGENT B0 ;  /* 0x0000000000007941 */ /* 0x000fea0003800200 */
.L_x_0:
[----:B------:R-:W1:Y:S08]  /*0360*/  S2UR UR6, SR_CgaCtaId ;  /* 0x00000000000679c3 */ /* 0x000e700000008800 */
[----:B------:R-:W-:Y:S01]  /*0370*/  BAR.SYNC.DEFER_BLOCKING 0x0 ;  /* 0x0000000000007b1d */ /* 0x000fe20000010000 */
[----:B0-----:R-:W-:-:S04]  /*0380*/  SHF.R.S32.HI R3, RZ, 0x1f, R2 ;  /* 0x0000001fff037819 */ /* 0x001fc80000011402 */
[----:B------:R-:W-:Y:S01]  /*0390*/  LEA.HI R3, R3, R2, RZ, 0x7 ;  /* 0x0000000203037211 */ /* 0x000fe200078f38ff */
[----:B------:R-:W-:Y:S02]  /*03a0*/  UMOV UR4, 0x400 ;  /* 0x0000040000047882 */ /* 0x000fe40000000000 */
[----:B------:R-:W-:Y:S01]  /*03b0*/  UIADD3 UR5, UPT, UPT, UR4, 0x30, URZ ;  /* 0x0000003004057890 */ /* 0x000fe2000fffe0ff */
[----:B------:R-:W-:Y:S01]  /*03c0*/  SHF.R.S32.HI R3, RZ, 0x7, R3 ;  /* 0x00000007ff037819 */ /* 0x000fe20000011403 */
[----:B------:R-:W-:Y:S02]  /*03d0*/  UIADD3 UR7, UPT, UPT, UR4, 0x24, URZ ;  /* 0x0000002404077890 */ /* 0x000fe4000fffe0ff */
[----:B------:R-:W-:Y:S02]  /*03e0*/  UIADD3 UR8, UPT, UPT, UR4, 0x18, URZ ;  /* 0x0000001804087890 */ /* 0x000fe4000fffe0ff */
[----:B-1----:R-:W-:Y:S02]  /*03f0*/  ULEA UR5, UR6, UR5, 0x18 ;  /* 0x0000000506057291 */ /* 0x002fe4000f8ec0ff */
[----:B------:R-:W-:-:S02]  /*0400*/  ULEA UR7, UR6, UR7, 0x18 ;  /* 0x0000000706077291 */ /* 0x000fc4000f8ec0ff */
[----:B------:R-:W-:Y:S02]  /*0410*/  ULEA UR9, UR6, UR4, 0x18 ;  /* 0x0000000406097291 */ /* 0x000fe4000f8ec0ff */
[C---:B------:R-:W-:Y:S01]  /*0420*/  LEA R12, R3.reuse, UR5, 0x2 ;  /* 0x00000005030c7c11 */ /* 0x040fe2000f8e10ff */
[----:B------:R-:W-:Y:S01]  /*0430*/  UIADD3 UR4, UPT, UPT, UR4, 0xc, URZ ;  /* 0x0000000c04047890 */ /* 0x000fe2000fffe0ff */
[C---:B------:R-:W-:Y:S01]  /*0440*/  LEA R13, R3.reuse, UR7, 0x2 ;  /* 0x00000007030d7c11 */ /* 0x040fe2000f8e10ff */
[----:B------:R-:W-:Y:S01]  /*0450*/  ULEA UR8, UR6, UR8, 0x18 ;  /* 0x0000000806087291 */ /* 0x000fe2000f8ec0ff */
[C---:B------:R-:W-:Y:S01]  /*0460*/  LEA R17, R3.reuse, UR9, 0x2 ;  /* 0x0000000903117c11 */ /* 0x040fe2000f8e10ff */
[----:B------:R-:W-:Y:S01]  /*0470*/  ULEA UR4, UR6, UR4, 0x18 ;  /* 0x0000000406047291 */ /* 0x000fe2000f8ec0ff */
[----:B------:R-:W-:Y:S03]  /*0480*/  LDS R12, [R12] ;  /* 0x000000000c0c7984 */ /* 0x000fe60000000800 */
[C---:B------:R-:W-:Y:S01]  /*0490*/  LEA R15, R3.reuse, UR8, 0x2 ;  /* 0x00000008030f7c11 */ /* 0x040fe2000f8e10ff */
[----:B------:R-:W0:Y:S01]  /*04a0*/  LDS R13, [R13] ;  /* 0x000000000d0d7984 */ /* 0x000e220000000800 */
[----:B------:R-:W-:-:S02]  /*04b0*/  LEA R16, R3, UR4, 0x2 ;  /* 0x0000000403107c11 */ /* 0x000fc4000f8e10ff */
[----:B------:R-:W1:Y:S01]  /*04c0*/  LDC.64 R2, c[0x0][0x3b8] ;  /* 0x0000ee00ff027b82 */ /* 0x000e620000000a00 */
[----:B------:R-:W2:Y:S04]  /*04d0*/  LDS R17, [R17] ;  /* 0x0000000011117984 */ /* 0x000ea80000000800 */
[----:B------:R-:W-:Y:S04]  /*04e0*/  LDS R15, [R15] ;  /* 0x000000000f0f7984 */ /* 0x000fe80000000800 */
[----:B------:R-:W3:Y:S01]  /*04f0*/  LDS R16, [R16] ;  /* 0x0000000010107984 */ /* 0x000ee20000000800 */
[----:B-1----:R-:W-:-:S04]  /*0500*/  IMAD.WIDE R2, R0, 0x4, R2 ;  /* 0x0000000400027825 */ /* 0x002fc800078e0202 */
[----:B0-----:R-:W-:-:S04]  /*0510*/  FMUL R14, R13, R12 ;  /* 0x0000000c0d0e7220 */ /* 0x001fc80000400000 */
[----:B------:R-:W-:Y:S01]  /*0520*/  FMUL R14, R14, -0.5 ;  /* 0xbf0000000e0e7820 */ /* 0x000fe20000400000 */
[----:B--2---:R-:W-:-:S03]  /*0530*/  FMUL R19, R17, -0.00390625 ;  /* 0xbb80000011137820 */ /* 0x004fc60000400000 */
[-C--:B-----5:R-:W-:Y:S01]  /*0540*/  FMUL R13, R4, R14.reuse ;  /* 0x0000000e040d7220 */ /* 0x0a0fe20000400000 */
[-C--:B------:R-:W-:Y:S01]  /*0550*/  FMUL R4, R7, R14.reuse ;  /* 0x0000000e07047220 */ /* 0x080fe20000400000 */
[----:B------:R-:W-:Y:S01]  /*0560*/  FMUL R19, R14, R19 ;  /* 0x000000130e137220 */ /* 0x000fe20000400000 */
[-C--:B------:R-:W-:Y:S01]  /*0570*/  FMUL R7, R6, R14.reuse ;  /* 0x0000000e06077220 */ /* 0x080fe20000400000 */
[----:B------:R-:W-:Y:S01]  /*0580*/  FMUL R14, R5, R14 ;  /* 0x0000000e050e7220 */ /* 0x000fe20000400000 */
[----:B------:R-:W-:Y:S01]  /*0590*/  FFMA R8, R13, 0.00390625, R8 ;  /* 0x3b8000000d087823 */ /* 0x000fe20000000008 */
[----:B---3--:R-:W-:Y:S01]  /*05a0*/  FFMA R19, R16, R15, R19 ;  /* 0x0000000f10137223 */ /* 0x008fe20000000013 */
[----:B------:R-:W-:Y:S01]  /*05b0*/  FFMA R4, R4, 0.00390625, R11 ;  /* 0x3b80000004047823 */ /* 0x000fe2000000000b */
[----:B------:R-:W-:Y:S01]  /*05c0*/  FFMA R10, R7, 0.00390625, R10 ;  /* 0x3b800000070a7823 */ /* 0x000fe2000000000a */
[----:B------:R-:W-:Y:S01]  /*05d0*/  FFMA R14, R14, 0.00390625, R9 ;  /* 0x3b8000000e0e7823 */ /* 0x000fe20000000009 */
[C---:B------:R-:W-:Y:S01]  /*05e0*/  FFMA R8, R19.reuse, 0.001953125, R8 ;  /* 0x3b00000013087823 */ /* 0x040fe20000000008 */
[C---:B------:R-:W-:Y:S01]  /*05f0*/  FFMA R11, R19.reuse, 0.001953125, R4 ;  /* 0x3b000000130b7823 */ /* 0x040fe20000000004 */
[C---:B------:R-:W-:Y:S01]  /*0600*/  FFMA R10, R19.reuse, 0.001953125, R10 ;  /* 0x3b000000130a7823 */ /* 0x040fe2000000000a */
[----:B------:R-:W-:-:S05]  /*0610*/  FFMA R9, R19, 0.001953125, R14 ;  /* 0x3b00000013097823 */ /* 0x000fca000000000e */
[----:B------:R-:W-:Y:S01]  /*0620*/  STG.E.128 desc[UR10][R2.64], R8 ;  /* 0x0000000802007986 */ /* 0x000fe2000c101d0a */
[----:B------:R-:W-:Y:S06]  /*0630*/  BAR.SYNC.DEFER_BLOCKING 0x0 ;  /* 0x0000000000007b1d */ /* 0x000fec0000010000 */
[----:B------:R-:W-:Y:S05]  /*0640*/  EXIT ;  /* 0x000000000000794d */ /* 0x000fea0003800000 */
.L_x_2:
[----:B------:R-:W-:-:S00]  /*0650*/  BRA `(.L_x_2) ;  /* 0xfffffffc00fc7947 */ /* 0x000fc0000383ffff */
[----:B------:R-:W-:-:S00]  /*0660*/  NOP ;  /* 0x0000000000007918 */ /* 0x000fc00000000000 */
        /* <DEDUP_REMOVED lines=9> */
.L_x_3:


//--------------------- .nv.shared.Fused_Mul_Mul_Mul_Mul_Add_Mul_Mul_Mul_Add_Mul_Add_split_12329905897256161921_kernel0 --------------------------
	.section	.nv.shared.Fused_Mul_Mul_Mul_Mul_Add_Mul_Mul_Mul_Add_Mul_Add_split_12329905897256161921_kernel0,"aw",@nobits
	.sectionflags	@""
	.align	4
.nv.shared.Fused_Mul_Mul_Mul_Mul_Add_Mul_Mul_Mul_Add_Mul_Add_split_12329905897256161921_kernel0:
	.zero		1084


//--------------------- .nv.shared.reserved.0     --------------------------
	.section	.nv.shared.reserved.0,"aw",@nobits
	.weak		__nv_reservedSMEM_offset_0_alias
	.size		__nv_reservedSMEM_offset_0_alias, 0, 64
	.other		__nv_reservedSMEM_offset_0_alias,@"STO_CUDA_RESERVED_SHARED STV_DEFAULT"
__nv_reservedSMEM_offset_0_alias:
	.zero		0
	.zero		64


//--------------------- .nv.constant0.Fused_Mul_Mul_Mul_Mul_Add_Mul_Mul_Mul_Add_Mul_Add_split_12329905897256161921_kernel0 --------------------------
	.section	.nv.constant0.Fused_Mul_Mul_Mul_Mul_Add_Mul_Mul_Mul_Add_Mul_Add_split_12329905897256161921_kernel0,"a",@progbits
	.sectionflags	@""
	.align	4
.nv.constant0.Fused_Mul_Mul_Mul_Mul_Add_Mul_Mul_Mul_Add_Mul_Add_split_12329905897256161921_kernel0:
	.zero		960


//--------------------- SYMBOLS --------------------------

	.type		.nv.reservedSmem.offset0,@object
	.size		.nv.reservedSmem.offset0,0x4
	.type		.nv.reservedSmem.cap,@object
	.size		.nv.reservedSmem.cap,0x4
